//
// Generated by NVIDIA NVVM Compiler
//
// Compiler Build ID: CL-36424714
// Cuda compilation tools, release 13.0, V13.0.88
// Based on NVVM 20.0.0
//

.version 9.0
.target sm_100
.address_size 64

	// .globl	_Z15matrix_multiplyPiS_S_i

.visible .entry _Z15matrix_multiplyPiS_S_i(
	.param .u64 .ptr .align 1 _Z15matrix_multiplyPiS_S_i_param_0,
	.param .u64 .ptr .align 1 _Z15matrix_multiplyPiS_S_i_param_1,
	.param .u64 .ptr .align 1 _Z15matrix_multiplyPiS_S_i_param_2,
	.param .u32 _Z15matrix_multiplyPiS_S_i_param_3
)
{
	.reg .pred 	%p<10>;
	.reg .b32 	%r<131>;
	.reg .b64 	%rd<65>;

	ld.param.u64 	%rd10, [_Z15matrix_multiplyPiS_S_i_param_0];
	ld.param.u64 	%rd11, [_Z15matrix_multiplyPiS_S_i_param_1];
	ld.param.u64 	%rd9, [_Z15matrix_multiplyPiS_S_i_param_2];
	ld.param.u32 	%r49, [_Z15matrix_multiplyPiS_S_i_param_3];
	cvta.to.global.u64 	%rd1, %rd11;
	cvta.to.global.u64 	%rd2, %rd10;
	mov.u32 	%r1, %tid.y;
	mov.u32 	%r2, %tid.x;
	mov.u32 	%r3, %ntid.x;
	setp.lt.s32 	%p1, %r49, 1;
	mov.b32 	%r130, 0;
	@%p1 bra 	$L__BB0_12;
	mul.lo.s32 	%r4, %r49, %r1;
	and.b32  	%r5, %r49, 7;
	setp.lt.u32 	%p2, %r49, 8;
	mov.b32 	%r125, 0;
	mov.u32 	%r130, %r125;
	@%p2 bra 	$L__BB0_4;
	and.b32  	%r125, %r49, 2147483640;
	neg.s32 	%r119, %r125;
	add.s32 	%r118, %r2, %r3;
	shl.b32 	%r54, %r3, 1;
	add.s32 	%r117, %r2, %r54;
	mad.lo.s32 	%r116, %r3, 3, %r2;
	shl.b32 	%r55, %r3, 2;
	add.s32 	%r115, %r2, %r55;
	mad.lo.s32 	%r114, %r3, 5, %r2;
	mad.lo.s32 	%r113, %r3, 6, %r2;
	mad.lo.s32 	%r112, %r3, 7, %r2;
	mul.wide.u32 	%rd12, %r2, 4;
	add.s64 	%rd64, %rd1, %rd12;
	mul.wide.u32 	%rd13, %r4, 4;
	add.s64 	%rd14, %rd13, %rd2;
	add.s64 	%rd63, %rd14, 16;
	mov.b32 	%r130, 0;
	mul.wide.u32 	%rd29, %r3, 32;
$L__BB0_3:
	.pragma "nounroll";
	ld.global.u32 	%r56, [%rd63+-16];
	ld.global.u32 	%r57, [%rd64];
	mad.lo.s32 	%r58, %r57, %r56, %r130;
	ld.global.u32 	%r59, [%rd63+-12];
	mul.wide.u32 	%rd15, %r118, 4;
	add.s64 	%rd16, %rd1, %rd15;
	ld.global.u32 	%r60, [%rd16];
	mad.lo.s32 	%r61, %r60, %r59, %r58;
	ld.global.u32 	%r62, [%rd63+-8];
	mul.wide.u32 	%rd17, %r117, 4;
	add.s64 	%rd18, %rd1, %rd17;
	ld.global.u32 	%r63, [%rd18];
	mad.lo.s32 	%r64, %r63, %r62, %r61;
	ld.global.u32 	%r65, [%rd63+-4];
	mul.wide.u32 	%rd19, %r116, 4;
	add.s64 	%rd20, %rd1, %rd19;
	ld.global.u32 	%r66, [%rd20];
	mad.lo.s32 	%r67, %r66, %r65, %r64;
	ld.global.u32 	%r68, [%rd63];
	mul.wide.u32 	%rd21, %r115, 4;
	add.s64 	%rd22, %rd1, %rd21;
	ld.global.u32 	%r69, [%rd22];
	mad.lo.s32 	%r70, %r69, %r68, %r67;
	ld.global.u32 	%r71, [%rd63+4];
	mul.wide.u32 	%rd23, %r114, 4;
	add.s64 	%rd24, %rd1, %rd23;
	ld.global.u32 	%r72, [%rd24];
	mad.lo.s32 	%r73, %r72, %r71, %r70;
	ld.global.u32 	%r74, [%rd63+8];
	mul.wide.u32 	%rd25, %r113, 4;
	add.s64 	%rd26, %rd1, %rd25;
	ld.global.u32 	%r75, [%rd26];
	mad.lo.s32 	%r76, %r75, %r74, %r73;
	ld.global.u32 	%r77, [%rd63+12];
	mul.wide.u32 	%rd27, %r112, 4;
	add.s64 	%rd28, %rd1, %rd27;
	ld.global.u32 	%r78, [%rd28];
	mad.lo.s32 	%r130, %r78, %r77, %r76;
	add.s32 	%r119, %r119, 8;
	shl.b32 	%r79, %r3, 3;
	add.s32 	%r118, %r118, %r79;
	add.s32 	%r117, %r117, %r79;
	add.s32 	%r116, %r116, %r79;
	add.s32 	%r115, %r115, %r79;
	add.s32 	%r114, %r114, %r79;
	add.s32 	%r113, %r113, %r79;
	add.s32 	%r112, %r112, %r79;
	add.s64 	%rd64, %rd64, %rd29;
	add.s64 	%rd63, %rd63, 32;
	setp.ne.s32 	%p3, %r119, 0;
	@%p3 bra 	$L__BB0_3;
$L__BB0_4:
	setp.eq.s32 	%p4, %r5, 0;
	@%p4 bra 	$L__BB0_12;
	and.b32  	%r36, %r49, 3;
	setp.lt.u32 	%p5, %r5, 4;
	@%p5 bra 	$L__BB0_7;
	add.s32 	%r81, %r125, %r4;
	mul.wide.u32 	%rd30, %r81, 4;
	add.s64 	%rd31, %rd2, %rd30;
	ld.global.u32 	%r82, [%rd31];
	mad.lo.s32 	%r83, %r125, %r3, %r2;
	mul.wide.u32 	%rd32, %r83, 4;
	add.s64 	%rd33, %rd1, %rd32;
	ld.global.u32 	%r84, [%rd33];
	mad.lo.s32 	%r85, %r84, %r82, %r130;
	cvt.u64.u32 	%rd34, %r4;
	cvt.u64.u32 	%rd35, %r125;
	add.s64 	%rd36, %rd35, %rd34;
	shl.b64 	%rd37, %rd36, 2;
	add.s64 	%rd38, %rd2, %rd37;
	ld.global.u32 	%r86, [%rd38+4];
	add.s32 	%r87, %r83, %r3;
	mul.wide.u32 	%rd39, %r87, 4;
	add.s64 	%rd40, %rd1, %rd39;
	ld.global.u32 	%r88, [%rd40];
	mad.lo.s32 	%r89, %r88, %r86, %r85;
	ld.global.u32 	%r90, [%rd38+8];
	add.s32 	%r91, %r87, %r3;
	mul.wide.u32 	%rd41, %r91, 4;
	add.s64 	%rd42, %rd1, %rd41;
	ld.global.u32 	%r92, [%rd42];
	mad.lo.s32 	%r93, %r92, %r90, %r89;
	ld.global.u32 	%r94, [%rd38+12];
	add.s32 	%r95, %r91, %r3;
	mul.wide.u32 	%rd43, %r95, 4;
	add.s64 	%rd44, %rd1, %rd43;
	ld.global.u32 	%r96, [%rd44];
	mad.lo.s32 	%r130, %r96, %r94, %r93;
	add.s32 	%r125, %r125, 4;
$L__BB0_7:
	setp.eq.s32 	%p6, %r36, 0;
	@%p6 bra 	$L__BB0_12;
	setp.eq.s32 	%p7, %r36, 1;
	@%p7 bra 	$L__BB0_10;
	add.s32 	%r98, %r125, %r4;
	mul.wide.u32 	%rd45, %r98, 4;
	add.s64 	%rd46, %rd2, %rd45;
	ld.global.u32 	%r99, [%rd46];
	mad.lo.s32 	%r100, %r125, %r3, %r2;
	mul.wide.u32 	%rd47, %r100, 4;
	add.s64 	%rd48, %rd1, %rd47;
	ld.global.u32 	%r101, [%rd48];
	mad.lo.s32 	%r102, %r101, %r99, %r130;
	cvt.u64.u32 	%rd49, %r4;
	cvt.u64.u32 	%rd50, %r125;
	add.s64 	%rd51, %rd50, %rd49;
	shl.b64 	%rd52, %rd51, 2;
	add.s64 	%rd53, %rd2, %rd52;
	ld.global.u32 	%r103, [%rd53+4];
	add.s32 	%r104, %r100, %r3;
	mul.wide.u32 	%rd54, %r104, 4;
	add.s64 	%rd55, %rd1, %rd54;
	ld.global.u32 	%r105, [%rd55];
	mad.lo.s32 	%r130, %r105, %r103, %r102;
	add.s32 	%r125, %r125, 2;
$L__BB0_10:
	and.b32  	%r106, %r49, 1;
	setp.eq.b32 	%p8, %r106, 1;
	not.pred 	%p9, %p8;
	@%p9 bra 	$L__BB0_12;
	add.s32 	%r107, %r125, %r4;
	mul.wide.u32 	%rd56, %r107, 4;
	add.s64 	%rd57, %rd2, %rd56;
	ld.global.u32 	%r108, [%rd57];
	mad.lo.s32 	%r109, %r125, %r3, %r2;
	mul.wide.u32 	%rd58, %r109, 4;
	add.s64 	%rd59, %rd1, %rd58;
	ld.global.u32 	%r110, [%rd59];
	mad.lo.s32 	%r130, %r110, %r108, %r130;
$L__BB0_12:
	cvta.to.global.u64 	%rd60, %rd9;
	mad.lo.s32 	%r111, %r1, %r3, %r2;
	mul.wide.u32 	%rd61, %r111, 4;
	add.s64 	%rd62, %rd60, %rd61;
	st.global.u32 	[%rd62], %r130;
	ret;

}


// ===== COMPILED SASS (sm_100) =====

	.target	sm_100

	.elftype	@"ET_EXEC"


//--------------------- .note.nv.tkinfo           --------------------------
	.section	.note.nv.tkinfo,"",@"SHT_NOTE"
	.sectionflags	@"SHF_NOTE_NV_TKINFO"
	.tkinfo
        /*0018*/ 	.word	0x00000002
        /*0030*/ 	.string	""
        /*0030*/ 	.string	"ptxas"
        /*0030*/ 	.string	"Cuda compilation tools, release 13.0, V13.0.88"
        /*0030*/ 	.string	"Build cuda_13.0.r13.0/compiler.36424714_0"
        /*0030*/ 	.string	"-arch sm_100 -m 64 "



//--------------------- .note.nv.cuinfo           --------------------------
	.section	.note.nv.cuinfo,"",@"SHT_NOTE"
	.sectionflags	@"SHF_NOTE_NV_CUINFO"
        /*0018*/ 	.short	0x0002
        /*001a*/ 	.short	0x0064
        /*001c*/ 	.short	0x0082
	.zero		2


//--------------------- .nv.info                  --------------------------
	.section	.nv.info,"",@"SHT_CUDA_INFO"
	.align	4


	//----- nvinfo : EIATTR_REGCOUNT
	.align		4
        /*0000*/ 	.byte	0x04, 0x2f
        /*0002*/ 	.short	(.L_1 - .L_0)
	.align		4
.L_0:
        /*0004*/ 	.word	index@(_Z15matrix_multiplyPiS_S_i)
        /*0008*/ 	.word	0x00000020


	//----- nvinfo : EIATTR_FRAME_SIZE
	.align		4
.L_1:
        /*000c*/ 	.byte	0x04, 0x11
        /*000e*/ 	.short	(.L_3 - .L_2)
	.align		4
.L_2:
        /*0010*/ 	.word	index@(_Z15matrix_multiplyPiS_S_i)
        /*0014*/ 	.word	0x00000000


	//----- nvinfo : EIATTR_MIN_STACK_SIZE
	.align		4
.L_3:
        /*0018*/ 	.byte	0x04, 0x12
        /*001a*/ 	.short	(.L_5 - .L_4)
	.align		4
.L_4:
        /*001c*/ 	.word	index@(_Z15matrix_multiplyPiS_S_i)
        /*0020*/ 	.word	0x00000000
.L_5:


//--------------------- .nv.compat                --------------------------
	.section	.nv.compat,"",@"SHT_CUDA_COMPAT_INFO"
	.align	4
        /*0000*/ 	.byte	0x02, 0x09, 0x00, 0x00, 0x02, 0x02, 0x01, 0x00, 0x02, 0x05, 0x05, 0x00, 0x03, 0x07, 0x01, 0x01
        /*0010*/ 	.byte	0x02, 0x03, 0x00, 0x00, 0x02, 0x06, 0x01, 0x00, 0x04, 0x0b, 0x08, 0x00, 0x09, 0x00, 0x00, 0x00
        /*0020*/ 	.byte	0x00, 0x00, 0x00, 0x00


//--------------------- .nv.info._Z15matrix_multiplyPiS_S_i --------------------------
	.section	.nv.info._Z15matrix_multiplyPiS_S_i,"",@"SHT_CUDA_INFO"
	.sectionflags	@""
	.align	4


	//----- nvinfo : EIATTR_CUDA_API_VERSION
	.align		4
        /*0000*/ 	.byte	0x04, 0x37
        /*0002*/ 	.short	(.L_7 - .L_6)
.L_6:
        /*0004*/ 	.word	0x00000082


	//----- nvinfo : EIATTR_KPARAM_INFO
	.align		4
.L_7:
        /*0008*/ 	.byte	0x04, 0x17
        /*000a*/ 	.short	(.L_9 - .L_8)
.L_8:
        /*000c*/ 	.word	0x00000000
        /*0010*/ 	.short	0x0003
        /*0012*/ 	.short	0x0018
        /*0014*/ 	.byte	0x00, 0xf0, 0x11, 0x00


	//----- nvinfo : EIATTR_KPARAM_INFO
	.align		4
.L_9:
        /*0018*/ 	.byte	0x04, 0x17
        /*001a*/ 	.short	(.L_11 - .L_10)
.L_10:
        /*001c*/ 	.word	0x00000000
        /*0020*/ 	.short	0x0002
        /*0022*/ 	.short	0x0010
        /*0024*/ 	.byte	0x00, 0xf5, 0x21, 0x00


	//----- nvinfo : EIATTR_KPARAM_INFO
	.align		4
.L_11:
        /*0028*/ 	.byte	0x04, 0x17
        /*002a*/ 	.short	(.L_13 - .L_12)
.L_12:
        /*002c*/ 	.word	0x00000000
        /*0030*/ 	.short	0x0001
        /*0032*/ 	.short	0x0008
        /*0034*/ 	.byte	0x00, 0xf5, 0x21, 0x00


	//----- nvinfo : EIATTR_KPARAM_INFO
	.align		4
.L_13:
        /*0038*/ 	.byte	0x04, 0x17
        /*003a*/ 	.short	(.L_15 - .L_14)
.L_14:
        /*003c*/ 	.word	0x00000000
        /*0040*/ 	.short	0x0000
        /*0042*/ 	.short	0x0000
        /*0044*/ 	.byte	0x00, 0xf5, 0x21, 0x00


	//----- nvinfo : EIATTR_SPARSE_MMA_MASK
	.align		4
.L_15:
        /*0048*/ 	.byte	0x03, 0x50
        /*004a*/ 	.short	0x0000


	//----- nvinfo : EIATTR_MAXREG_COUNT
	.align		4
        /*004c*/ 	.byte	0x03, 0x1b
        /*004e*/ 	.short	0x00ff


	//----- nvinfo : EIATTR_MERCURY_ISA_VERSION
	.align		4
        /*0050*/ 	.byte	0x03, 0x5f
        /*0052*/ 	.short	0x0101


	//----- nvinfo : EIATTR_VRC_CTA_INIT_COUNT
	.align		4
        /*0054*/ 	.byte	0x02, 0x4a
	.zero		1
	.zero		1


	//----- nvinfo : EIATTR_EXIT_INSTR_OFFSETS
	.align		4
        /*0058*/ 	.byte	0x04, 0x1c
        /*005a*/ 	.short	(.L_17 - .L_16)


	//   ....[0]....
.L_16:
        /*005c*/ 	.word	0x00000960


	//----- nvinfo : EIATTR_CBANK_PARAM_SIZE
	.align		4
.L_17:
        /*0060*/ 	.byte	0x03, 0x19
        /*0062*/ 	.short	0x001c


	//----- nvinfo : EIATTR_PARAM_CBANK
	.align		4
        /*0064*/ 	.byte	0x04, 0x0a
        /*0066*/ 	.short	(.L_19 - .L_18)
	.align		4
.L_18:
        /*0068*/ 	.word	index@(.nv.constant0._Z15matrix_multiplyPiS_S_i)
        /*006c*/ 	.short	0x0380
        /*006e*/ 	.short	0x001c


	//----- nvinfo : EIATTR_SW_WAR
	.align		4
.L_19:
        /*0070*/ 	.byte	0x04, 0x36
        /*0072*/ 	.short	(.L_21 - .L_20)
.L_20:
        /*0074*/ 	.word	0x00000008
.L_21:


//--------------------- .nv.callgraph             --------------------------
	.section	.nv.callgraph,"",@"SHT_CUDA_CALLGRAPH"
	.align	4
	.sectionentsize	8
	.align		4
        /*0000*/ 	.word	0x00000000
	.align		4
        /*0004*/ 	.word	0xffffffff
	.align		4
        /*0008*/ 	.word	0x00000000
	.align		4
        /*000c*/ 	.word	0xfffffffe
	.align		4
        /*0010*/ 	.word	0x00000000
	.align		4
        /*0014*/ 	.word	0xfffffffd
	.align		4
        /*0018*/ 	.word	0x00000000
	.align		4
        /*001c*/ 	.word	0xfffffffc


//--------------------- .text._Z15matrix_multiplyPiS_S_i --------------------------
	.section	.text._Z15matrix_multiplyPiS_S_i,"ax",@progbits
	.align	128
        .global         _Z15matrix_multiplyPiS_S_i
        .type           _Z15matrix_multiplyPiS_S_i,@function
        .size           _Z15matrix_multiplyPiS_S_i,(.L_x_5 - _Z15matrix_multiplyPiS_S_i)
        .other          _Z15matrix_multiplyPiS_S_i,@"STO_CUDA_ENTRY STV_DEFAULT"
_Z15matrix_multiplyPiS_S_i:
.text._Z15matrix_multiplyPiS_S_i:
[----:B------:R-:W-:Y:S08]  /*0000*/  LDC R1, c[0x0][0x37c] ;  /* 0x0000df00ff017b82 */ /* 0x000ff00000000800 */
[----:B------:R-:W0:Y:S01]  /*0010*/  LDC R0, c[0x0][0x398] ;  /* 0x0000e600ff007b82 */ /* 0x000e220000000800 */
[----:B------:R-:W1:Y:S01]  /*0020*/  S2R R3, SR_TID.Y ;  /* 0x0000000000037919 */ /* 0x000e620000002200 */
[----:B------:R-:W2:Y:S01]  /*0030*/  LDCU.64 UR4, c[0x0][0x358] ;  /* 0x00006b00ff0477ac */ /* 0x000ea20008000a00 */
[----:B------:R-:W-:Y:S01]  /*0040*/  HFMA2 R20, -RZ, RZ, 0, 0 ;  /* 0x00000000ff147431 */ /* 0x000fe200000001ff */
[----:B------:R-:W3:Y:S04]  /*0050*/  S2R R2, SR_TID.X ;  /* 0x0000000000027919 */ /* 0x000ee80000002100 */
[----:B------:R-:W4:Y:S01]  /*0060*/  LDC R5, c[0x0][0x360] ;  /* 0x0000d800ff057b82 */ /* 0x000f220000000800 */
[----:B0-----:R-:W-:-:S13]  /*0070*/  ISETP.GE.AND P0, PT, R0, 0x1, PT ;  /* 0x000000010000780c */ /* 0x001fda0003f06270 */
[----:B-1234-:R-:W-:Y:S05]  /*0080*/  @!P0 BRA `(.L_x_0) ;  /* 0x0000000800248947 */ /* 0x01efea0003800000 */
[C---:B------:R-:W-:Y:S01]  /*0090*/  ISETP.GE.U32.AND P1, PT, R0.reuse, 0x8, PT ;  /* 0x000000080000780c */ /* 0x040fe20003f26070 */
[----:B------:R-:W-:Y:S01]  /*00a0*/  IMAD R7, R3, R0, RZ ;  /* 0x0000000003077224 */ /* 0x000fe200078e02ff */
[----:B------:R-:W-:Y:S02]  /*00b0*/  LOP3.LUT R6, R0, 0x7, RZ, 0xc0, !PT ;  /* 0x0000000700067812 */ /* 0x000fe400078ec0ff */
[----:B------:R-:W-:Y:S02]  /*00c0*/  MOV R8, RZ ;  /* 0x000000ff00087202 */ /* 0x000fe40000000f00 */
[----:B------:R-:W-:Y:S02]  /*00d0*/  ISETP.NE.AND P0, PT, R6, RZ, PT ;  /* 0x000000ff0600720c */ /* 0x000fe40003f05270 */
[----:B------:R-:W-:-:S05]  /*00e0*/  MOV R20, RZ ;  /* 0x000000ff00147202 */ /* 0x000fca0000000f00 */
[----:B------:R-:W-:Y:S06]  /*00f0*/  @!P1 BRA `(.L_x_1) ;  /* 0x0000000000f89947 */ /* 0x000fec0003800000 */
[----:B------:R-:W0:Y:S01]  /*0100*/  LDC.64 R8, c[0x0][0x380] ;  /* 0x0000e000ff087b82 */ /* 0x000e220000000a00 */
[----:B------:R-:W-:Y:S01]  /*0110*/  IADD3 R4, PT, PT, R2, R5, RZ ;  /* 0x0000000502047210 */ /* 0x000fe20007ffe0ff */
[C-C-:B------:R-:W-:Y:S01]  /*0120*/  IMAD R11, R5.reuse, 0x3, R2.reuse ;  /* 0x00000003050b7824 */ /* 0x140fe200078e0202 */
[CC--:B------:R-:W-:Y:S01]  /*0130*/  LEA R10, R5.reuse, R2.reuse, 0x1 ;  /* 0x00000002050a7211 */ /* 0x0c0fe200078e08ff */
[C-C-:B------:R-:W-:Y:S01]  /*0140*/  IMAD R27, R5.reuse, 0x5, R2.reuse ;  /* 0x00000005051b7824 */ /* 0x140fe200078e0202 */
[C---:B------:R-:W-:Y:S01]  /*0150*/  LEA R26, R5.reuse, R2, 0x2 ;  /* 0x00000002051a7211 */ /* 0x040fe200078e10ff */
[C-C-:B------:R-:W-:Y:S01]  /*0160*/  IMAD R28, R5.reuse, 0x6, R2.reuse ;  /* 0x00000006051c7824 */ /* 0x140fe200078e0202 */
[----:B------:R-:W-:Y:S01]  /*0170*/  MOV R20, RZ ;  /* 0x000000ff00147202 */ /* 0x000fe20000000f00 */
[----:B------:R-:W1:Y:S01]  /*0180*/  LDC.64 R12, c[0x0][0x388] ;  /* 0x0000e200ff0c7b82 */ /* 0x000e620000000a00 */
[----:B------:R-:W-:Y:S02]  /*0190*/  IMAD R29, R5, 0x7, R2 ;  /* 0x00000007051d7824 */ /* 0x000fe400078e0202 */
[----:B0-----:R-:W-:-:S03]  /*01a0*/  IMAD.WIDE.U32 R8, R7, 0x4, R8 ;  /* 0x0000000407087825 */ /* 0x001fc600078e0008 */
[----:B------:R-:W-:Y:S02]  /*01b0*/  IADD3 R19, P1, PT, R8, 0x10, RZ ;  /* 0x0000001008137810 */ /* 0x000fe40007f3e0ff */
[----:B------:R-:W-:Y:S01]  /*01c0*/  LOP3.LUT R8, R0, 0x7ffffff8, RZ, 0xc0, !PT ;  /* 0x7ffffff800087812 */ /* 0x000fe200078ec0ff */
[----:B-1----:R-:W-:Y:S01]  /*01d0*/  IMAD.WIDE.U32 R16, R2, 0x4, R12 ;  /* 0x0000000402107825 */ /* 0x002fe200078e000c */
[----:B------:R-:W-:Y:S02]  /*01e0*/  IADD3.X R22, PT, PT, RZ, R9, RZ, P1, !PT ;  /* 0x00000009ff167210 */ /* 0x000fe40000ffe4ff */
[----:B------:R-:W-:-:S07]  /*01f0*/  IADD3 R9, PT, PT, -R8, RZ, RZ ;  /* 0x000000ff08097210 */ /* 0x000fce0007ffe1ff */
.L_x_2:
[----:B------:R-:W-:Y:S01]  /*0200*/  IMAD.MOV.U32 R14, RZ, RZ, R19 ;  /* 0x000000ffff0e7224 */ /* 0x000fe200078e0013 */
[----:B------:R-:W-:Y:S01]  /*0210*/  MOV R15, R22 ;  /* 0x00000016000f7202 */ /* 0x000fe20000000f00 */
[--C-:B------:R-:W-:Y:S01]  /*0220*/  IMAD.WIDE.U32 R18, R4, 0x4, R12.reuse ;  /* 0x0000000404127825 */ /* 0x100fe200078e000c */
[----:B------:R-:W2:Y:S04]  /*0230*/  LDG.E R22, desc[UR4][R16.64] ;  /* 0x0000000410167981 */ /* 0x000ea8000c1e1900 */
[----:B------:R-:W2:Y:S04]  /*0240*/  LDG.E R21, desc[UR4][R14.64+-0x10] ;  /* 0xfffff0040e157981 */ /* 0x000ea8000c1e1900 */
[----:B------:R-:W3:Y:S04]  /*0250*/  LDG.E R18, desc[UR4][R18.64] ;  /* 0x0000000412127981 */ /* 0x000ee8000c1e1900 */
[----:B------:R-:W3:Y:S01]  /*0260*/  LDG.E R23, desc[UR4][R14.64+-0xc] ;  /* 0xfffff4040e177981 */ /* 0x000ee2000c1e1900 */
[----:B------:R-:W-:-:S06]  /*0270*/  IMAD.WIDE.U32 R24, R10, 0x4, R12 ;  /* 0x000000040a187825 */ /* 0x000fcc00078e000c */
[----:B------:R-:W4:Y:S04]  /*0280*/  LDG.E R24, desc[UR4][R24.64] ;  /* 0x0000000418187981 */ /* 0x000f28000c1e1900 */
[----:B------:R-:W5:Y:S01]  /*0290*/  LDG.E R25, desc[UR4][R14.64+0x4] ;  /* 0x000004040e197981 */ /* 0x000f62000c1e1900 */
[----:B--2---:R-:W-:-:S03]  /*02a0*/  IMAD R20, R21, R22, R20 ;  /* 0x0000001615147224 */ /* 0x004fc600078e0214 */
[----:B------:R-:W4:Y:S01]  /*02b0*/  LDG.E R21, desc[UR4][R14.64+-0x8] ;  /* 0xfffff8040e157981 */ /* 0x000f22000c1e1900 */
[----:B---3--:R-:W-:Y:S02]  /*02c0*/  IMAD R20, R23, R18, R20 ;  /* 0x0000001217147224 */ /* 0x008fe400078e0214 */
[----:B------:R-:W-:-:S06]  /*02d0*/  IMAD.WIDE.U32 R22, R11, 0x4, R12 ;  /* 0x000000040b167825 */ /* 0x000fcc00078e000c */
[----:B------:R-:W2:Y:S04]  /*02e0*/  LDG.E R22, desc[UR4][R22.64] ;  /* 0x0000000416167981 */ /* 0x000ea8000c1e1900 */
[----:B------:R-:W2:Y:S01]  /*02f0*/  LDG.E R23, desc[UR4][R14.64+-0x4] ;  /* 0xfffffc040e177981 */ /* 0x000ea2000c1e1900 */
[----:B------:R-:W-:-:S06]  /*0300*/  IMAD.WIDE.U32 R18, R26, 0x4, R12 ;  /* 0x000000041a127825 */ /* 0x000fcc00078e000c */
[----:B------:R-:W3:Y:S04]  /*0310*/  LDG.E R18, desc[UR4][R18.64] ;  /* 0x0000000412127981 */ /* 0x000ee8000c1e1900 */
[----:B------:R-:W3:Y:S01]  /*0320*/  LDG.E R19, desc[UR4][R14.64] ;  /* 0x000000040e137981 */ /* 0x000ee2000c1e1900 */
[----:B----4-:R-:W-:-:S04]  /*0330*/  IMAD R20, R21, R24, R20 ;  /* 0x0000001815147224 */ /* 0x010fc800078e0214 */
[----:B--2---:R-:W-:Y:S02]  /*0340*/  IMAD R22, R23, R22, R20 ;  /* 0x0000001617167224 */ /* 0x004fe400078e0214 */
[----:B------:R-:W-:-:S06]  /*0350*/  IMAD.WIDE.U32 R20, R27, 0x4, R12 ;  /* 0x000000041b147825 */ /* 0x000fcc00078e000c */
[----:B------:R-:W5:Y:S01]  /*0360*/  LDG.E R20, desc[UR4][R20.64] ;  /* 0x0000000414147981 */ /* 0x000f62000c1e1900 */
[----:B---3--:R-:W-:-:S03]  /*0370*/  IMAD R24, R19, R18, R22 ;  /* 0x0000001213187224 */ /* 0x008fc600078e0216 */
[----:B------:R-:W2:Y:S01]  /*0380*/  LDG.E R21, desc[UR4][R14.64+0xc] ;  /* 0x00000c040e157981 */ /* 0x000ea2000c1e1900 */
[----:B------:R-:W-:-:S03]  /*0390*/  IMAD.WIDE.U32 R22, R28, 0x4, R12 ;  /* 0x000000041c167825 */ /* 0x000fc600078e000c */
[----:B------:R-:W3:Y:S04]  /*03a0*/  LDG.E R19, desc[UR4][R14.64+0x8] ;  /* 0x000008040e137981 */ /* 0x000ee8000c1e1900 */
[----:B------:R-:W3:Y:S01]  /*03b0*/  LDG.E R22, desc[UR4][R22.64] ;  /* 0x0000000416167981 */ /* 0x000ee2000c1e1900 */
[----:B-----5:R-:W-:Y:S02]  /*03c0*/  IMAD R18, R25, R20, R24 ;  /* 0x0000001419127224 */ /* 0x020fe400078e0218 */
[----:B------:R-:W-:-:S06]  /*03d0*/  IMAD.WIDE.U32 R24, R29, 0x4, R12 ;  /* 0x000000041d187825 */ /* 0x000fcc00078e000c */
[----:B------:R-:W2:Y:S01]  /*03e0*/  LDG.E R24, desc[UR4][R24.64] ;  /* 0x0000000418187981 */ /* 0x000ea2000c1e1900 */
[----:B------:R-:W-:Y:S01]  /*03f0*/  IADD3 R9, PT, PT, R9, 0x8, RZ ;  /* 0x0000000809097810 */ /* 0x000fe20007ffe0ff */
[----:B---3--:R-:W-:Y:S01]  /*0400*/  IMAD R18, R19, R22, R18 ;  /* 0x0000001613127224 */ /* 0x008fe200078e0212 */
[----:B------:R-:W-:-:S04]  /*0410*/  IADD3 R19, P1, PT, R14, 0x20, RZ ;  /* 0x000000200e137810 */ /* 0x000fc80007f3e0ff */
[----:B------:R-:W-:Y:S02]  /*0420*/  IADD3.X R22, PT, PT, RZ, R15, RZ, P1, !PT ;  /* 0x0000000fff167210 */ /* 0x000fe40000ffe4ff */
[----:B------:R-:W-:Y:S01]  /*0430*/  ISETP.NE.AND P1, PT, R9, RZ, PT ;  /* 0x000000ff0900720c */ /* 0x000fe20003f25270 */
[C---:B------:R-:W-:Y:S01]  /*0440*/  IMAD R26, R5.reuse, 0x8, R26 ;  /* 0x00000008051a7824 */ /* 0x040fe200078e021a */
[C---:B------:R-:W-:Y:S01]  /*0450*/  LEA R4, R5.reuse, R4, 0x3 ;  /* 0x0000000405047211 */ /* 0x040fe200078e18ff */
[C---:B------:R-:W-:Y:S01]  /*0460*/  IMAD.WIDE.U32 R16, R5.reuse, 0x20, R16 ;  /* 0x0000002005107825 */ /* 0x040fe200078e0010 */
[C---:B------:R-:W-:Y:S02]  /*0470*/  LEA R10, R5.reuse, R10, 0x3 ;  /* 0x0000000a050a7211 */ /* 0x040fe400078e18ff */
[C---:B------:R-:W-:Y:S02]  /*0480*/  LEA R11, R5.reuse, R11, 0x3 ;  /* 0x0000000b050b7211 */ /* 0x040fe400078e18ff */
[----:B------:R-:W-:-:S02]  /*0490*/  LEA R27, R5, R27, 0x3 ;  /* 0x0000001b051b7211 */ /* 0x000fc400078e18ff */
[C---:B------:R-:W-:Y:S02]  /*04a0*/  LEA R28, R5.reuse, R28, 0x3 ;  /* 0x0000001c051c7211 */ /* 0x040fe400078e18ff */
[----:B------:R-:W-:Y:S01]  /*04b0*/  LEA R29, R5, R29, 0x3 ;  /* 0x0000001d051d7211 */ /* 0x000fe200078e18ff */
[----:B--2---:R-:W-:Y:S01]  /*04c0*/  IMAD R20, R21, R24, R18 ;  /* 0x0000001815147224 */ /* 0x004fe200078e0212 */
[----:B------:R-:W-:Y:S06]  /*04d0*/  @P1 BRA `(.L_x_2) ;  /* 0xfffffffc00481947 */ /* 0x000fec000383ffff */
.L_x_1:
[----:B------:R-:W-:Y:S05]  /*04e0*/  @!P0 BRA `(.L_x_0) ;  /* 0x00000004000c8947 */ /* 0x000fea0003800000 */
[----:B------:R-:W-:Y:S02]  /*04f0*/  ISETP.GE.U32.AND P1, PT, R6, 0x4, PT ;  /* 0x000000040600780c */ /* 0x000fe40003f26070 */
[----:B------:R-:W-:-:S04]  /*0500*/  LOP3.LUT R4, R0, 0x3, RZ, 0xc0, !PT ;  /* 0x0000000300047812 */ /* 0x000fc800078ec0ff */
[----:B------:R-:W-:-:S07]  /*0510*/  ISETP.NE.AND P0, PT, R4, RZ, PT ;  /* 0x000000ff0400720c */ /* 0x000fce0003f05270 */
[----:B------:R-:W-:Y:S06]  /*0520*/  @!P1 BRA `(.L_x_3) ;  /* 0x0000000000789947 */ /* 0x000fec0003800000 */
[----:B------:R-:W0:Y:S01]  /*0530*/  LDC.64 R16, c[0x0][0x380] ;  /* 0x0000e000ff107b82 */ /* 0x000e220000000a00 */
[----:B------:R-:W1:Y:S01]  /*0540*/  LDCU.64 UR6, c[0x0][0x380] ;  /* 0x00007000ff0677ac */ /* 0x000e620008000a00 */
[-C--:B------:R-:W-:Y:S01]  /*0550*/  IMAD R18, R8, R5.reuse, R2 ;  /* 0x0000000508127224 */ /* 0x080fe200078e0202 */
[CC--:B------:R-:W-:Y:S02]  /*0560*/  IADD3 R9, PT, PT, R7.reuse, R8.reuse, RZ ;  /* 0x0000000807097210 */ /* 0x0c0fe40007ffe0ff */
[----:B------:R-:W-:Y:S02]  /*0570*/  IADD3 R11, P1, PT, R7, R8, RZ ;  /* 0x00000008070b7210 */ /* 0x000fe40007f3e0ff */
[----:B------:R-:W-:Y:S01]  /*0580*/  IADD3 R6, PT, PT, R18, R5, RZ ;  /* 0x0000000512067210 */ /* 0x000fe20007ffe0ff */
[----:B------:R-:W2:Y:S01]  /*0590*/  LDC.64 R12, c[0x0][0x388] ;  /* 0x0000e200ff0c7b82 */ /* 0x000ea20000000a00 */
[----:B------:R-:W-:Y:S02]  /*05a0*/  IADD3.X R22, PT, PT, RZ, RZ, RZ, P1, !PT ;  /* 0x000000ffff167210 */ /* 0x000fe40000ffe4ff */
[----:B-1----:R-:W-:-:S04]  /*05b0*/  LEA R10, P1, R11, UR6, 0x2 ;  /* 0x000000060b0a7c11 */ /* 0x002fc8000f8210ff */
[----:B------:R-:W-:Y:S01]  /*05c0*/  LEA.HI.X R11, R11, UR7, R22, 0x2, P1 ;  /* 0x000000070b0b7c11 */ /* 0x000fe200088f1416 */
[----:B0-----:R-:W-:-:S04]  /*05d0*/  IMAD.WIDE.U32 R16, R9, 0x4, R16 ;  /* 0x0000000409107825 */ /* 0x001fc800078e0010 */
[----:B------:R-:W3:Y:S01]  /*05e0*/  LDG.E R21, desc[UR4][R10.64+0xc] ;  /* 0x00000c040a157981 */ /* 0x000ee2000c1e1900 */
[----:B--2---:R-:W-:-:S03]  /*05f0*/  IMAD.WIDE.U32 R18, R18, 0x4, R12 ;  /* 0x0000000412127825 */ /* 0x004fc600078e000c */
[----:B------:R-:W2:Y:S01]  /*0600*/  LDG.E R17, desc[UR4][R16.64] ;  /* 0x0000000410117981 */ /* 0x000ea2000c1e1900 */
[----:B------:R-:W-:-:S03]  /*0610*/  IMAD.WIDE.U32 R14, R6, 0x4, R12 ;  /* 0x00000004060e7825 */ /* 0x000fc600078e000c */
[----:B------:R-:W2:Y:S01]  /*0620*/  LDG.E R18, desc[UR4][R18.64] ;  /* 0x0000000412127981 */ /* 0x000ea2000c1e1900 */
[----:B------:R-:W-:-:S03]  /*0630*/  IMAD.IADD R6, R6, 0x1, R5 ;  /* 0x0000000106067824 */ /* 0x000fc600078e0205 */
[----:B------:R-:W4:Y:S01]  /*0640*/  LDG.E R14, desc[UR4][R14.64] ;  /* 0x000000040e0e7981 */ /* 0x000f22000c1e1900 */
[C-C-:B------:R-:W-:Y:S01]  /*0650*/  IMAD.WIDE.U32 R22, R6.reuse, 0x4, R12.reuse ;  /* 0x0000000406167825 */ /* 0x140fe200078e000c */
[----:B------:R-:W-:Y:S02]  /*0660*/  IADD3 R9, PT, PT, R6, R5, RZ ;  /* 0x0000000506097210 */ /* 0x000fe40007ffe0ff */
[----:B------:R-:W4:Y:S03]  /*0670*/  LDG.E R6, desc[UR4][R10.64+0x4] ;  /* 0x000004040a067981 */ /* 0x000f26000c1e1900 */
[----:B------:R-:W-:Y:S01]  /*0680*/  IMAD.WIDE.U32 R12, R9, 0x4, R12 ;  /* 0x00000004090c7825 */ /* 0x000fe200078e000c */
[----:B------:R-:W5:Y:S04]  /*0690*/  LDG.E R22, desc[UR4][R22.64] ;  /* 0x0000000416167981 */ /* 0x000f68000c1e1900 */
[----:B------:R-:W5:Y:S04]  /*06a0*/  LDG.E R9, desc[UR4][R10.64+0x8] ;  /* 0x000008040a097981 */ /* 0x000f68000c1e1900 */
[----:B------:R-:W3:Y:S01]  /*06b0*/  LDG.E R12, desc[UR4][R12.64] ;  /* 0x000000040c0c7981 */ /* 0x000ee2000c1e1900 */
[----:B------:R-:W-:Y:S01]  /*06c0*/  IADD3 R8, PT, PT, R8, 0x4, RZ ;  /* 0x0000000408087810 */ /* 0x000fe20007ffe0ff */
[----:B--2---:R-:W-:-:S04]  /*06d0*/  IMAD R17, R17, R18, R20 ;  /* 0x0000001211117224 */ /* 0x004fc800078e0214 */
[----:B----4-:R-:W-:-:S04]  /*06e0*/  IMAD R6, R6, R14, R17 ;  /* 0x0000000e06067224 */ /* 0x010fc800078e0211 */
[----:B-----5:R-:W-:-:S04]  /*06f0*/  IMAD R6, R9, R22, R6 ;  /* 0x0000001609067224 */ /* 0x020fc800078e0206 */
[----:B---3--:R-:W-:-:S07]  /*0700*/  IMAD R20, R21, R12, R6 ;  /* 0x0000000c15147224 */ /* 0x008fce00078e0206 */
.L_x_3:
[----:B------:R-:W-:Y:S05]  /*0710*/  @!P0 BRA `(.L_x_0) ;  /* 0x0000000000808947 */ /* 0x000fea0003800000 */
[----:B------:R-:W-:Y:S01]  /*0720*/  ISETP.NE.AND P1, PT, R4, 0x1, PT ;  /* 0x000000010400780c */ /* 0x000fe20003f25270 */
[----:B------:R-:W0:Y:S01]  /*0730*/  LDC.64 R18, c[0x0][0x380] ;  /* 0x0000e000ff127b82 */ /* 0x000e220000000a00 */
[----:B------:R-:W-:-:S04]  /*0740*/  LOP3.LUT R0, R0, 0x1, RZ, 0xc0, !PT ;  /* 0x0000000100007812 */ /* 0x000fc800078ec0ff */
[----:B------:R-:W-:-:S03]  /*0750*/  ISETP.NE.U32.AND P0, PT, R0, 0x1, PT ;  /* 0x000000010000780c */ /* 0x000fc60003f05070 */
[----:B------:R-:W1:Y:S04]  /*0760*/  LDC.64 R14, c[0x0][0x388] ;  /* 0x0000e200ff0e7b82 */ /* 0x000e680000000a00 */
[-C--:B------:R-:W-:Y:S01]  /*0770*/  @P1 IMAD R0, R8, R5.reuse, R2 ;  /* 0x0000000508001224 */ /* 0x080fe200078e0202 */
[CC--:B------:R-:W-:Y:S02]  /*0780*/  @P1 IADD3 R23, PT, PT, R7.reuse, R8.reuse, RZ ;  /* 0x0000000807171210 */ /* 0x0c0fe40007ffe0ff */
[----:B------:R-:W-:Y:S01]  /*0790*/  @P1 IADD3 R4, P2, PT, R7, R8, RZ ;  /* 0x0000000807041210 */ /* 0x000fe20007f5e0ff */
[----:B------:R-:W2:Y:S01]  /*07a0*/  @P1 LDC.64 R16, c[0x0][0x380] ;  /* 0x0000e000ff101b82 */ /* 0x000ea20000000a00 */
[----:B------:R-:W-:Y:S02]  /*07b0*/  @P1 IADD3 R9, PT, PT, R0, R5, RZ ;  /* 0x0000000500091210 */ /* 0x000fe40007ffe0ff */
[----:B------:R-:W-:-:S02]  /*07c0*/  @P1 IADD3 R8, PT, PT, R8, 0x2, RZ ;  /* 0x0000000208081810 */ /* 0x000fc40007ffe0ff */
[----:B------:R-:W-:-:S03]  /*07d0*/  @P1 IADD3.X R6, PT, PT, RZ, RZ, RZ, P2, !PT ;  /* 0x000000ffff061210 */ /* 0x000fc600017fe4ff */
[----:B------:R-:W3:Y:S01]  /*07e0*/  LDC.64 R10, c[0x0][0x380] ;  /* 0x0000e000ff0a7b82 */ /* 0x000ee20000000a00 */
[----:B0-----:R-:W-:-:S07]  /*07f0*/  @P1 IMAD.WIDE.U32 R22, R23, 0x4, R18 ;  /* 0x0000000417161825 */ /* 0x001fce00078e0012 */
[----:B------:R-:W0:Y:S01]  /*0800*/  LDC.64 R12, c[0x0][0x388] ;  /* 0x0000e200ff0c7b82 */ /* 0x000e220000000a00 */
[--C-:B-1----:R-:W-:Y:S01]  /*0810*/  @P1 IMAD.WIDE.U32 R18, R0, 0x4, R14.reuse ;  /* 0x0000000400121825 */ /* 0x102fe200078e000e */
[----:B------:R-:W-:Y:S01]  /*0820*/  @!P0 IADD3 R7, PT, PT, R7, R8, RZ ;  /* 0x0000000807078210 */ /* 0x000fe20007ffe0ff */
[----:B------:R-:W4:Y:S02]  /*0830*/  @P1 LDG.E R23, desc[UR4][R22.64] ;  /* 0x0000000416171981 */ /* 0x000f24000c1e1900 */
[----:B------:R-:W-:Y:S02]  /*0840*/  @P1 IMAD.WIDE.U32 R14, R9, 0x4, R14 ;  /* 0x00000004090e1825 */ /* 0x000fe400078e000e */
[----:B------:R-:W4:Y:S01]  /*0850*/  @P1 LDG.E R18, desc[UR4][R18.64] ;  /* 0x0000000412121981 */ /* 0x000f22000c1e1900 */
[C---:B--2---:R-:W-:Y:S01]  /*0860*/  @P1 LEA R16, P2, R4.reuse, R16, 0x2 ;  /* 0x0000001004101211 */ /* 0x044fe200078410ff */
[----:B------:R-:W-:Y:S02]  /*0870*/  @!P0 IMAD R9, R5, R8, R2 ;  /* 0x0000000805098224 */ /* 0x000fe400078e0202 */
[----:B------:R-:W2:Y:S01]  /*0880*/  @P1 LDG.E R14, desc[UR4][R14.64] ;  /* 0x000000040e0e1981 */ /* 0x000ea2000c1e1900 */
[----:B------:R-:W-:Y:S01]  /*0890*/  @P1 LEA.HI.X R17, R4, R17, R6, 0x2, P2 ;  /* 0x0000001104111211 */ /* 0x000fe200010f1406 */
[----:B---3--:R-:W-:-:S04]  /*08a0*/  @!P0 IMAD.WIDE.U32 R10, R7, 0x4, R10 ;  /* 0x00000004070a8825 */ /* 0x008fc800078e000a */
[----:B------:R-:W2:Y:S04]  /*08b0*/  @P1 LDG.E R16, desc[UR4][R16.64+0x4] ;  /* 0x0000040410101981 */ /* 0x000ea8000c1e1900 */
[----:B------:R-:W3:Y:S01]  /*08c0*/  @!P0 LDG.E R11, desc[UR4][R10.64] ;  /* 0x000000040a0b8981 */ /* 0x000ee2000c1e1900 */
[----:B0-----:R-:W-:-:S06]  /*08d0*/  @!P0 IMAD.WIDE.U32 R12, R9, 0x4, R12 ;  /* 0x00000004090c8825 */ /* 0x001fcc00078e000c */
[----:B------:R-:W3:Y:S01]  /*08e0*/  @!P0 LDG.E R12, desc[UR4][R12.64] ;  /* 0x000000040c0c8981 */ /* 0x000ee2000c1e1900 */
[----:B----4-:R-:W-:-:S04]  /*08f0*/  @P1 IMAD R23, R23, R18, R20 ;  /* 0x0000001217171224 */ /* 0x010fc800078e0214 */
[----:B--2---:R-:W-:-:S04]  /*0900*/  @P1 IMAD R20, R16, R14, R23 ;  /* 0x0000000e10141224 */ /* 0x004fc800078e0217 */
[----:B---3--:R-:W-:-:S07]  /*0910*/  @!P0 IMAD R20, R11, R12, R20 ;  /* 0x0000000c0b148224 */ /* 0x008fce00078e0214 */
.L_x_0:
[----:B------:R-:W0:Y:S01]  /*0920*/  LDC.64 R6, c[0x0][0x390] ;  /* 0x0000e400ff067b82 */ /* 0x000e220000000a00 */
[----:B------:R-:W-:-:S04]  /*0930*/  IMAD R3, R3, R5, R2 ;  /* 0x0000000503037224 */ /* 0x000fc800078e0202 */
[----:B0-----:R-:W-:-:S05]  /*0940*/  IMAD.WIDE.U32 R2, R3, 0x4, R6 ;  /* 0x0000000403027825 */ /* 0x001fca00078e0006 */
[----:B------:R-:W-:Y:S01]  /*0950*/  STG.E desc[UR4][R2.64], R20 ;  /* 0x0000001402007986 */ /* 0x000fe2000c101904 */
[----:B------:R-:W-:Y:S05]  /*0960*/  EXIT ;  /* 0x000000000000794d */ /* 0x000fea0003800000 */
.L_x_4:
[----:B------:R-:W-:-:S00]  /*0970*/  BRA `(.L_x_4) ;  /* 0xfffffffc00fc7947 */ /* 0x000fc0000383ffff */
[----:B------:R-:W-:-:S00]  /*0980*/  NOP ;  /* 0x0000000000007918 */ /* 0x000fc00000000000 */
[----:B------:R-:W-:-:S00]  /*0990*/  NOP ;  /* 0x0000000000007918 */ /* 0x000fc00000000000 */
[----:B------:R-:W-:-:S00]  /*09a0*/  NOP ;  /* 0x0000000000007918 */ /* 0x000fc00000000000 */
[----:B------:R-:W-:-:S00]  /*09b0*/  NOP ;  /* 0x0000000000007918 */ /* 0x000fc00000000000 */
[----:B------:R-:W-:-:S00]  /*09c0*/  NOP ;  /* 0x0000000000007918 */ /* 0x000fc00000000000 */
[----:B------:R-:W-:-:S00]  /*09d0*/  NOP ;  /* 0x0000000000007918 */ /* 0x000fc00000000000 */
[----:B------:R-:W-:-:S00]  /*09e0*/  NOP ;  /* 0x0000000000007918 */ /* 0x000fc00000000000 */
[----:B------:R-:W-:-:S00]  /*09f0*/  NOP ;  /* 0x0000000000007918 */ /* 0x000fc00000000000 */
.L_x_5:


//--------------------- .nv.shared.reserved.0     --------------------------
	.section	.nv.shared.reserved.0,"aw",@nobits
	.weak		__nv_reservedSMEM_offset_0_alias
	.size		__nv_reservedSMEM_offset_0_alias, 0, 64
	.other		__nv_reservedSMEM_offset_0_alias,@"STO_CUDA_RESERVED_SHARED STV_DEFAULT"
__nv_reservedSMEM_offset_0_alias:
	.zero		0
	.zero		64


//--------------------- .nv.constant0._Z15matrix_multiplyPiS_S_i --------------------------
	.section	.nv.constant0._Z15matrix_multiplyPiS_S_i,"a",@progbits
	.sectionflags	@""
	.align	4
.nv.constant0._Z15matrix_multiplyPiS_S_i:
	.zero		924


//--------------------- SYMBOLS --------------------------

	.type		.nv.reservedSmem.offset0,@object
	.size		.nv.reservedSmem.offset0,0x4
